//
// Generated by NVIDIA NVVM Compiler
//
// Compiler Build ID: CL-36424714
// Cuda compilation tools, release 13.0, V13.0.88
// Based on NVVM 20.0.0
//

.version 9.0
.target sm_100
.address_size 64

	// .globl	add_kernel

.visible .entry add_kernel(
	.param .u64 .ptr .align 1 add_kernel_param_0,
	.param .u64 .ptr .align 1 add_kernel_param_1,
	.param .u64 .ptr .align 1 add_kernel_param_2
)
.maxntid 1024
{
	.reg .pred 	%p<2>;
	.reg .b32 	%r<5>;
	.reg .b32 	%f<4>;
	.reg .b64 	%rd<11>;

	ld.param.u64 	%rd1, [add_kernel_param_0];
	ld.param.u64 	%rd2, [add_kernel_param_1];
	ld.param.u64 	%rd3, [add_kernel_param_2];
	mov.u32 	%r2, %ctaid.x;
	shl.b32 	%r3, %r2, 10;
	mov.u32 	%r4, %tid.x;
	or.b32  	%r1, %r3, %r4;
	setp.gt.u32 	%p1, %r1, 4095;
	@%p1 bra 	$L__BB0_2;
	cvta.to.global.u64 	%rd4, %rd1;
	cvta.to.global.u64 	%rd5, %rd2;
	cvta.to.global.u64 	%rd6, %rd3;
	mul.wide.u32 	%rd7, %r1, 4;
	add.s64 	%rd8, %rd4, %rd7;
	ld.global.nc.f32 	%f1, [%rd8];
	add.s64 	%rd9, %rd5, %rd7;
	ld.global.nc.f32 	%f2, [%rd9];
	add.f32 	%f3, %f1, %f2;
	add.s64 	%rd10, %rd6, %rd7;
	st.global.f32 	[%rd10], %f3;
$L__BB0_2:
	ret;

}


// ===== COMPILED SASS (sm_100) =====

	.target	sm_100

	.elftype	@"ET_EXEC"


//--------------------- .note.nv.tkinfo           --------------------------
	.section	.note.nv.tkinfo,"",@"SHT_NOTE"
	.sectionflags	@"SHF_NOTE_NV_TKINFO"
	.tkinfo
        /*0018*/ 	.word	0x00000002
        /*0030*/ 	.string	""
        /*0030*/ 	.string	"ptxas"
        /*0030*/ 	.string	"Cuda compilation tools, release 13.0, V13.0.88"
        /*0030*/ 	.string	"Build cuda_13.0.r13.0/compiler.36424714_0"
        /*0030*/ 	.string	"-arch sm_100 -m 64 "



//--------------------- .note.nv.cuinfo           --------------------------
	.section	.note.nv.cuinfo,"",@"SHT_NOTE"
	.sectionflags	@"SHF_NOTE_NV_CUINFO"
        /*0018*/ 	.short	0x0002
        /*001a*/ 	.short	0x0064
        /*001c*/ 	.short	0x0082
	.zero		2


//--------------------- .nv.info                  --------------------------
	.section	.nv.info,"",@"SHT_CUDA_INFO"
	.align	4


	//----- nvinfo : EIATTR_REGCOUNT
	.align		4
        /*0000*/ 	.byte	0x04, 0x2f
        /*0002*/ 	.short	(.L_1 - .L_0)
	.align		4
.L_0:
        /*0004*/ 	.word	index@(add_kernel)
        /*0008*/ 	.word	0x0000000c


	//----- nvinfo : EIATTR_FRAME_SIZE
	.align		4
.L_1:
        /*000c*/ 	.byte	0x04, 0x11
        /*000e*/ 	.short	(.L_3 - .L_2)
	.align		4
.L_2:
        /*0010*/ 	.word	index@(add_kernel)
        /*0014*/ 	.word	0x00000000


	//----- nvinfo : EIATTR_MIN_STACK_SIZE
	.align		4
.L_3:
        /*0018*/ 	.byte	0x04, 0x12
        /*001a*/ 	.short	(.L_5 - .L_4)
	.align		4
.L_4:
        /*001c*/ 	.word	index@(add_kernel)
        /*0020*/ 	.word	0x00000000
.L_5:


//--------------------- .nv.compat                --------------------------
	.section	.nv.compat,"",@"SHT_CUDA_COMPAT_INFO"
	.align	4
        /*0000*/ 	.byte	0x02, 0x09, 0x00, 0x00, 0x02, 0x02, 0x01, 0x00, 0x02, 0x05, 0x05, 0x00, 0x03, 0x07, 0x01, 0x01
        /*0010*/ 	.byte	0x02, 0x03, 0x00, 0x00, 0x02, 0x06, 0x01, 0x00, 0x04, 0x0b, 0x08, 0x00, 0x09, 0x00, 0x00, 0x00
        /*0020*/ 	.byte	0x00, 0x00, 0x00, 0x00


//--------------------- .nv.info.add_kernel       --------------------------
	.section	.nv.info.add_kernel,"",@"SHT_CUDA_INFO"
	.sectionflags	@""
	.align	4


	//----- nvinfo : EIATTR_CUDA_API_VERSION
	.align		4
        /*0000*/ 	.byte	0x04, 0x37
        /*0002*/ 	.short	(.L_7 - .L_6)
.L_6:
        /*0004*/ 	.word	0x00000082


	//----- nvinfo : EIATTR_KPARAM_INFO
	.align		4
.L_7:
        /*0008*/ 	.byte	0x04, 0x17
        /*000a*/ 	.short	(.L_9 - .L_8)
.L_8:
        /*000c*/ 	.word	0x00000000
        /*0010*/ 	.short	0x0002
        /*0012*/ 	.short	0x0010
        /*0014*/ 	.byte	0x00, 0xf5, 0x21, 0x00


	//----- nvinfo : EIATTR_KPARAM_INFO
	.align		4
.L_9:
        /*0018*/ 	.byte	0x04, 0x17
        /*001a*/ 	.short	(.L_11 - .L_10)
.L_10:
        /*001c*/ 	.word	0x00000000
        /*0020*/ 	.short	0x0001
        /*0022*/ 	.short	0x0008
        /*0024*/ 	.byte	0x00, 0xf5, 0x21, 0x00


	//----- nvinfo : EIATTR_KPARAM_INFO
	.align		4
.L_11:
        /*0028*/ 	.byte	0x04, 0x17
        /*002a*/ 	.short	(.L_13 - .L_12)
.L_12:
        /*002c*/ 	.word	0x00000000
        /*0030*/ 	.short	0x0000
        /*0032*/ 	.short	0x0000
        /*0034*/ 	.byte	0x00, 0xf5, 0x21, 0x00


	//----- nvinfo : EIATTR_SPARSE_MMA_MASK
	.align		4
.L_13:
        /*0038*/ 	.byte	0x03, 0x50
        /*003a*/ 	.short	0x0000


	//----- nvinfo : EIATTR_MAXREG_COUNT
	.align		4
        /*003c*/ 	.byte	0x03, 0x1b
        /*003e*/ 	.short	0x0040


	//----- nvinfo : EIATTR_MERCURY_ISA_VERSION
	.align		4
        /*0040*/ 	.byte	0x03, 0x5f
        /*0042*/ 	.short	0x0101


	//----- nvinfo : EIATTR_VRC_CTA_INIT_COUNT
	.align		4
        /*0044*/ 	.byte	0x02, 0x4a
	.zero		1
	.zero		1


	//----- nvinfo : EIATTR_EXIT_INSTR_OFFSETS
	.align		4
        /*0048*/ 	.byte	0x04, 0x1c
        /*004a*/ 	.short	(.L_15 - .L_14)


	//   ....[0]....
.L_14:
        /*004c*/ 	.word	0x00000060


	//   ....[1]....
        /*0050*/ 	.word	0x00000120


	//----- nvinfo : EIATTR_MAX_THREADS
	.align		4
.L_15:
        /*0054*/ 	.byte	0x04, 0x05
        /*0056*/ 	.short	(.L_17 - .L_16)
.L_16:
        /*0058*/ 	.word	0x00000400
        /*005c*/ 	.word	0x00000001
        /*0060*/ 	.word	0x00000001


	//----- nvinfo : EIATTR_CBANK_PARAM_SIZE
	.align		4
.L_17:
        /*0064*/ 	.byte	0x03, 0x19
        /*0066*/ 	.short	0x0018


	//----- nvinfo : EIATTR_PARAM_CBANK
	.align		4
        /*0068*/ 	.byte	0x04, 0x0a
        /*006a*/ 	.short	(.L_19 - .L_18)
	.align		4
.L_18:
        /*006c*/ 	.word	index@(.nv.constant0.add_kernel)
        /*0070*/ 	.short	0x0380
        /*0072*/ 	.short	0x0018


	//----- nvinfo : EIATTR_SW_WAR
	.align		4
.L_19:
        /*0074*/ 	.byte	0x04, 0x36
        /*0076*/ 	.short	(.L_21 - .L_20)
.L_20:
        /*0078*/ 	.word	0x00000008
.L_21:


//--------------------- .nv.callgraph             --------------------------
	.section	.nv.callgraph,"",@"SHT_CUDA_CALLGRAPH"
	.align	4
	.sectionentsize	8
	.align		4
        /*0000*/ 	.word	0x00000000
	.align		4
        /*0004*/ 	.word	0xffffffff
	.align		4
        /*0008*/ 	.word	0x00000000
	.align		4
        /*000c*/ 	.word	0xfffffffe
	.align		4
        /*0010*/ 	.word	0x00000000
	.align		4
        /*0014*/ 	.word	0xfffffffd
	.align		4
        /*0018*/ 	.word	0x00000000
	.align		4
        /*001c*/ 	.word	0xfffffffc


//--------------------- .text.add_kernel          --------------------------
	.section	.text.add_kernel,"ax",@progbits
	.align	128
        .global         add_kernel
        .type           add_kernel,@function
        .size           add_kernel,(.L_x_1 - add_kernel)
        .other          add_kernel,@"STO_CUDA_ENTRY STV_DEFAULT"
add_kernel:
.text.add_kernel:
[----:B------:R-:W-:Y:S01]  /*0000*/  LDC R1, c[0x0][0x37c] ;  /* 0x0000df00ff017b82 */ /* 0x000fe20000000800 */
[----:B------:R-:W0:Y:S07]  /*0010*/  S2R R9, SR_TID.X ;  /* 0x0000000000097919 */ /* 0x000e2e0000002100 */
[----:B------:R-:W1:Y:S02]  /*0020*/  S2UR UR4, SR_CTAID.X ;  /* 0x00000000000479c3 */ /* 0x000e640000002500 */
[----:B-1----:R-:W-:-:S06]  /*0030*/  USHF.L.U32 UR4, UR4, 0xa, URZ ;  /* 0x0000000a04047899 */ /* 0x002fcc00080006ff */
[----:B0-----:R-:W-:-:S04]  /*0040*/  LOP3.LUT R9, R9, UR4, RZ, 0xfc, !PT ;  /* 0x0000000409097c12 */ /* 0x001fc8000f8efcff */
[----:B------:R-:W-:-:S13]  /*0050*/  ISETP.GT.U32.AND P0, PT, R9, 0xfff, PT ;  /* 0x00000fff0900780c */ /* 0x000fda0003f04070 */
[----:B------:R-:W-:Y:S05]  /*0060*/  @P0 EXIT ;  /* 0x000000000000094d */ /* 0x000fea0003800000 */
[----:B------:R-:W0:Y:S01]  /*0070*/  LDC.64 R2, c[0x0][0x380] ;  /* 0x0000e000ff027b82 */ /* 0x000e220000000a00 */
[----:B------:R-:W1:Y:S07]  /*0080*/  LDCU.64 UR4, c[0x0][0x358] ;  /* 0x00006b00ff0477ac */ /* 0x000e6e0008000a00 */
[----:B------:R-:W2:Y:S08]  /*0090*/  LDC.64 R4, c[0x0][0x388] ;  /* 0x0000e200ff047b82 */ /* 0x000eb00000000a00 */
[----:B------:R-:W3:Y:S01]  /*00a0*/  LDC.64 R6, c[0x0][0x390] ;  /* 0x0000e400ff067b82 */ /* 0x000ee20000000a00 */
[----:B0-----:R-:W-:-:S06]  /*00b0*/  IMAD.WIDE.U32 R2, R9, 0x4, R2 ;  /* 0x0000000409027825 */ /* 0x001fcc00078e0002 */
[----:B-1----:R-:W4:Y:S01]  /*00c0*/  LDG.E.CONSTANT R2, desc[UR4][R2.64] ;  /* 0x0000000402027981 */ /* 0x002f22000c1e9900 */
[----:B--2---:R-:W-:-:S06]  /*00d0*/  IMAD.WIDE.U32 R4, R9, 0x4, R4 ;  /* 0x0000000409047825 */ /* 0x004fcc00078e0004 */
[----:B------:R-:W4:Y:S01]  /*00e0*/  LDG.E.CONSTANT R5, desc[UR4][R4.64] ;  /* 0x0000000404057981 */ /* 0x000f22000c1e9900 */
[----:B---3--:R-:W-:-:S04]  /*00f0*/  IMAD.WIDE.U32 R6, R9, 0x4, R6 ;  /* 0x0000000409067825 */ /* 0x008fc800078e0006 */
[----:B----4-:R-:W-:-:S05]  /*0100*/  FADD R9, R2, R5 ;  /* 0x0000000502097221 */ /* 0x010fca0000000000 */
[----:B------:R-:W-:Y:S01]  /*0110*/  STG.E desc[UR4][R6.64], R9 ;  /* 0x0000000906007986 */ /* 0x000fe2000c101904 */
[----:B------:R-:W-:Y:S05]  /*0120*/  EXIT ;  /* 0x000000000000794d */ /* 0x000fea0003800000 */
.L_x_0:
[----:B------:R-:W-:-:S00]  /*0130*/  BRA `(.L_x_0) ;  /* 0xfffffffc00fc7947 */ /* 0x000fc0000383ffff */
[----:B------:R-:W-:-:S00]  /*0140*/  NOP ;  /* 0x0000000000007918 */ /* 0x000fc00000000000 */
        /* <DEDUP_REMOVED lines=11> */
.L_x_1:


//--------------------- .nv.shared.reserved.0     --------------------------
	.section	.nv.shared.reserved.0,"aw",@nobits
	.weak		__nv_reservedSMEM_offset_0_alias
	.size		__nv_reservedSMEM_offset_0_alias, 0, 64
	.other		__nv_reservedSMEM_offset_0_alias,@"STO_CUDA_RESERVED_SHARED STV_DEFAULT"
__nv_reservedSMEM_offset_0_alias:
	.zero		0
	.zero		64


//--------------------- .nv.constant0.add_kernel  --------------------------
	.section	.nv.constant0.add_kernel,"a",@progbits
	.sectionflags	@""
	.align	4
.nv.constant0.add_kernel:
	.zero		920


//--------------------- SYMBOLS --------------------------

	.type		.nv.reservedSmem.offset0,@object
	.size		.nv.reservedSmem.offset0,0x4
